//
// Generated by NVIDIA NVVM Compiler
//
// Compiler Build ID: CL-36424714
// Cuda compilation tools, release 13.0, V13.0.88
// Based on NVVM 20.0.0
//

.version 9.0
.target sm_100
.address_size 64

	// .globl	_Z15matrixVectorMulPfS_S_

.visible .entry _Z15matrixVectorMulPfS_S_(
	.param .u64 .ptr .align 1 _Z15matrixVectorMulPfS_S__param_0,
	.param .u64 .ptr .align 1 _Z15matrixVectorMulPfS_S__param_1,
	.param .u64 .ptr .align 1 _Z15matrixVectorMulPfS_S__param_2
)
{
	.reg .pred 	%p<2>;
	.reg .b32 	%r<6>;
	.reg .b32 	%f<13>;
	.reg .b64 	%rd<11>;

	ld.param.u64 	%rd1, [_Z15matrixVectorMulPfS_S__param_0];
	ld.param.u64 	%rd2, [_Z15matrixVectorMulPfS_S__param_1];
	ld.param.u64 	%rd3, [_Z15matrixVectorMulPfS_S__param_2];
	mov.u32 	%r2, %ctaid.x;
	mov.u32 	%r3, %ntid.x;
	mov.u32 	%r4, %tid.x;
	mad.lo.s32 	%r1, %r2, %r3, %r4;
	setp.gt.s32 	%p1, %r1, 3;
	@%p1 bra 	$L__BB0_2;
	cvta.to.global.u64 	%rd4, %rd3;
	cvta.to.global.u64 	%rd5, %rd1;
	cvta.to.global.u64 	%rd6, %rd2;
	shl.b32 	%r5, %r1, 2;
	mul.wide.s32 	%rd7, %r5, 4;
	add.s64 	%rd8, %rd5, %rd7;
	ld.global.f32 	%f1, [%rd8];
	ld.global.f32 	%f2, [%rd6];
	fma.rn.f32 	%f3, %f1, %f2, 0f00000000;
	ld.global.f32 	%f4, [%rd8+4];
	ld.global.f32 	%f5, [%rd6+4];
	fma.rn.f32 	%f6, %f4, %f5, %f3;
	ld.global.f32 	%f7, [%rd8+8];
	ld.global.f32 	%f8, [%rd6+8];
	fma.rn.f32 	%f9, %f7, %f8, %f6;
	ld.global.f32 	%f10, [%rd8+12];
	ld.global.f32 	%f11, [%rd6+12];
	fma.rn.f32 	%f12, %f10, %f11, %f9;
	mul.wide.s32 	%rd9, %r1, 4;
	add.s64 	%rd10, %rd4, %rd9;
	st.global.f32 	[%rd10], %f12;
$L__BB0_2:
	ret;

}


// ===== COMPILED SASS (sm_100) =====

	.target	sm_100

	.elftype	@"ET_EXEC"


//--------------------- .note.nv.tkinfo           --------------------------
	.section	.note.nv.tkinfo,"",@"SHT_NOTE"
	.sectionflags	@"SHF_NOTE_NV_TKINFO"
	.tkinfo
        /*0018*/ 	.word	0x00000002
        /*0030*/ 	.string	""
        /*0030*/ 	.string	"ptxas"
        /*0030*/ 	.string	"Cuda compilation tools, release 13.0, V13.0.88"
        /*0030*/ 	.string	"Build cuda_13.0.r13.0/compiler.36424714_0"
        /*0030*/ 	.string	"-arch sm_100 -m 64 "



//--------------------- .note.nv.cuinfo           --------------------------
	.section	.note.nv.cuinfo,"",@"SHT_NOTE"
	.sectionflags	@"SHF_NOTE_NV_CUINFO"
        /*0018*/ 	.short	0x0002
        /*001a*/ 	.short	0x0064
        /*001c*/ 	.short	0x0082
	.zero		2


//--------------------- .nv.info                  --------------------------
	.section	.nv.info,"",@"SHT_CUDA_INFO"
	.align	4


	//----- nvinfo : EIATTR_REGCOUNT
	.align		4
        /*0000*/ 	.byte	0x04, 0x2f
        /*0002*/ 	.short	(.L_1 - .L_0)
	.align		4
.L_0:
        /*0004*/ 	.word	index@(_Z15matrixVectorMulPfS_S_)
        /*0008*/ 	.word	0x00000014


	//----- nvinfo : EIATTR_FRAME_SIZE
	.align		4
.L_1:
        /*000c*/ 	.byte	0x04, 0x11
        /*000e*/ 	.short	(.L_3 - .L_2)
	.align		4
.L_2:
        /*0010*/ 	.word	index@(_Z15matrixVectorMulPfS_S_)
        /*0014*/ 	.word	0x00000000


	//----- nvinfo : EIATTR_MIN_STACK_SIZE
	.align		4
.L_3:
        /*0018*/ 	.byte	0x04, 0x12
        /*001a*/ 	.short	(.L_5 - .L_4)
	.align		4
.L_4:
        /*001c*/ 	.word	index@(_Z15matrixVectorMulPfS_S_)
        /*0020*/ 	.word	0x00000000
.L_5:


//--------------------- .nv.compat                --------------------------
	.section	.nv.compat,"",@"SHT_CUDA_COMPAT_INFO"
	.align	4
        /*0000*/ 	.byte	0x02, 0x09, 0x00, 0x00, 0x02, 0x02, 0x01, 0x00, 0x02, 0x05, 0x05, 0x00, 0x03, 0x07, 0x01, 0x01
        /*0010*/ 	.byte	0x02, 0x03, 0x00, 0x00, 0x02, 0x06, 0x01, 0x00, 0x04, 0x0b, 0x08, 0x00, 0x09, 0x00, 0x00, 0x00
        /*0020*/ 	.byte	0x00, 0x00, 0x00, 0x00


//--------------------- .nv.info._Z15matrixVectorMulPfS_S_ --------------------------
	.section	.nv.info._Z15matrixVectorMulPfS_S_,"",@"SHT_CUDA_INFO"
	.sectionflags	@""
	.align	4


	//----- nvinfo : EIATTR_CUDA_API_VERSION
	.align		4
        /*0000*/ 	.byte	0x04, 0x37
        /*0002*/ 	.short	(.L_7 - .L_6)
.L_6:
        /*0004*/ 	.word	0x00000082


	//----- nvinfo : EIATTR_KPARAM_INFO
	.align		4
.L_7:
        /*0008*/ 	.byte	0x04, 0x17
        /*000a*/ 	.short	(.L_9 - .L_8)
.L_8:
        /*000c*/ 	.word	0x00000000
        /*0010*/ 	.short	0x0002
        /*0012*/ 	.short	0x0010
        /*0014*/ 	.byte	0x00, 0xf5, 0x21, 0x00


	//----- nvinfo : EIATTR_KPARAM_INFO
	.align		4
.L_9:
        /*0018*/ 	.byte	0x04, 0x17
        /*001a*/ 	.short	(.L_11 - .L_10)
.L_10:
        /*001c*/ 	.word	0x00000000
        /*0020*/ 	.short	0x0001
        /*0022*/ 	.short	0x0008
        /*0024*/ 	.byte	0x00, 0xf5, 0x21, 0x00


	//----- nvinfo : EIATTR_KPARAM_INFO
	.align		4
.L_11:
        /*0028*/ 	.byte	0x04, 0x17
        /*002a*/ 	.short	(.L_13 - .L_12)
.L_12:
        /*002c*/ 	.word	0x00000000
        /*0030*/ 	.short	0x0000
        /*0032*/ 	.short	0x0000
        /*0034*/ 	.byte	0x00, 0xf5, 0x21, 0x00


	//----- nvinfo : EIATTR_SPARSE_MMA_MASK
	.align		4
.L_13:
        /*0038*/ 	.byte	0x03, 0x50
        /*003a*/ 	.short	0x0000


	//----- nvinfo : EIATTR_MAXREG_COUNT
	.align		4
        /*003c*/ 	.byte	0x03, 0x1b
        /*003e*/ 	.short	0x00ff


	//----- nvinfo : EIATTR_MERCURY_ISA_VERSION
	.align		4
        /*0040*/ 	.byte	0x03, 0x5f
        /*0042*/ 	.short	0x0101


	//----- nvinfo : EIATTR_VRC_CTA_INIT_COUNT
	.align		4
        /*0044*/ 	.byte	0x02, 0x4a
	.zero		1
	.zero		1


	//----- nvinfo : EIATTR_EXIT_INSTR_OFFSETS
	.align		4
        /*0048*/ 	.byte	0x04, 0x1c
        /*004a*/ 	.short	(.L_15 - .L_14)


	//   ....[0]....
.L_14:
        /*004c*/ 	.word	0x00000060


	//   ....[1]....
        /*0050*/ 	.word	0x000001b0


	//----- nvinfo : EIATTR_CBANK_PARAM_SIZE
	.align		4
.L_15:
        /*0054*/ 	.byte	0x03, 0x19
        /*0056*/ 	.short	0x0018


	//----- nvinfo : EIATTR_PARAM_CBANK
	.align		4
        /*0058*/ 	.byte	0x04, 0x0a
        /*005a*/ 	.short	(.L_17 - .L_16)
	.align		4
.L_16:
        /*005c*/ 	.word	index@(.nv.constant0._Z15matrixVectorMulPfS_S_)
        /*0060*/ 	.short	0x0380
        /*0062*/ 	.short	0x0018


	//----- nvinfo : EIATTR_SW_WAR
	.align		4
.L_17:
        /*0064*/ 	.byte	0x04, 0x36
        /*0066*/ 	.short	(.L_19 - .L_18)
.L_18:
        /*0068*/ 	.word	0x00000008
.L_19:


//--------------------- .nv.callgraph             --------------------------
	.section	.nv.callgraph,"",@"SHT_CUDA_CALLGRAPH"
	.align	4
	.sectionentsize	8
	.align		4
        /*0000*/ 	.word	0x00000000
	.align		4
        /*0004*/ 	.word	0xffffffff
	.align		4
        /*0008*/ 	.word	0x00000000
	.align		4
        /*000c*/ 	.word	0xfffffffe
	.align		4
        /*0010*/ 	.word	0x00000000
	.align		4
        /*0014*/ 	.word	0xfffffffd
	.align		4
        /*0018*/ 	.word	0x00000000
	.align		4
        /*001c*/ 	.word	0xfffffffc


//--------------------- .text._Z15matrixVectorMulPfS_S_ --------------------------
	.section	.text._Z15matrixVectorMulPfS_S_,"ax",@progbits
	.align	128
        .global         _Z15matrixVectorMulPfS_S_
        .type           _Z15matrixVectorMulPfS_S_,@function
        .size           _Z15matrixVectorMulPfS_S_,(.L_x_1 - _Z15matrixVectorMulPfS_S_)
        .other          _Z15matrixVectorMulPfS_S_,@"STO_CUDA_ENTRY STV_DEFAULT"
_Z15matrixVectorMulPfS_S_:
.text._Z15matrixVectorMulPfS_S_:
[----:B------:R-:W-:Y:S01]  /*0000*/  LDC R1, c[0x0][0x37c] ;  /* 0x0000df00ff017b82 */ /* 0x000fe20000000800 */
[----:B------:R-:W0:Y:S07]  /*0010*/  S2R R0, SR_TID.X ;  /* 0x0000000000007919 */ /* 0x000e2e0000002100 */
[----:B------:R-:W0:Y:S08]  /*0020*/  S2UR UR4, SR_CTAID.X ;  /* 0x00000000000479c3 */ /* 0x000e300000002500 */
[----:B------:R-:W0:Y:S02]  /*0030*/  LDC R9, c[0x0][0x360] ;  /* 0x0000d800ff097b82 */ /* 0x000e240000000800 */
[----:B0-----:R-:W-:-:S05]  /*0040*/  IMAD R9, R9, UR4, R0 ;  /* 0x0000000409097c24 */ /* 0x001fca000f8e0200 */
[----:B------:R-:W-:-:S13]  /*0050*/  ISETP.GT.AND P0, PT, R9, 0x3, PT ;  /* 0x000000030900780c */ /* 0x000fda0003f04270 */
[----:B------:R-:W-:Y:S05]  /*0060*/  @P0 EXIT ;  /* 0x000000000000094d */ /* 0x000fea0003800000 */
[----:B------:R-:W0:Y:S01]  /*0070*/  LDC.64 R2, c[0x0][0x380] ;  /* 0x0000e000ff027b82 */ /* 0x000e220000000a00 */
[----:B------:R-:W1:Y:S01]  /*0080*/  LDCU.64 UR4, c[0x0][0x358] ;  /* 0x00006b00ff0477ac */ /* 0x000e620008000a00 */
[----:B------:R-:W-:-:S06]  /*0090*/  SHF.L.U32 R7, R9, 0x2, RZ ;  /* 0x0000000209077819 */ /* 0x000fcc00000006ff */
[----:B------:R-:W2:Y:S01]  /*00a0*/  LDC.64 R4, c[0x0][0x388] ;  /* 0x0000e200ff047b82 */ /* 0x000ea20000000a00 */
[----:B0-----:R-:W-:-:S07]  /*00b0*/  IMAD.WIDE R2, R7, 0x4, R2 ;  /* 0x0000000407027825 */ /* 0x001fce00078e0202 */
[----:B------:R-:W0:Y:S01]  /*00c0*/  LDC.64 R6, c[0x0][0x390] ;  /* 0x0000e400ff067b82 */ /* 0x000e220000000a00 */
[----:B-1----:R-:W3:Y:S04]  /*00d0*/  LDG.E R0, desc[UR4][R2.64] ;  /* 0x0000000402007981 */ /* 0x002ee8000c1e1900 */
[----:B--2---:R-:W3:Y:S04]  /*00e0*/  LDG.E R11, desc[UR4][R4.64] ;  /* 0x00000004040b7981 */ /* 0x004ee8000c1e1900 */
[----:B------:R-:W2:Y:S04]  /*00f0*/  LDG.E R8, desc[UR4][R4.64+0x4] ;  /* 0x0000040404087981 */ /* 0x000ea8000c1e1900 */
[----:B------:R-:W2:Y:S04]  /*0100*/  LDG.E R13, desc[UR4][R2.64+0x4] ;  /* 0x00000404020d7981 */ /* 0x000ea8000c1e1900 */
[----:B------:R-:W4:Y:S04]  /*0110*/  LDG.E R10, desc[UR4][R4.64+0x8] ;  /* 0x00000804040a7981 */ /* 0x000f28000c1e1900 */
[----:B------:R-:W4:Y:S04]  /*0120*/  LDG.E R15, desc[UR4][R2.64+0x8] ;  /* 0x00000804020f7981 */ /* 0x000f28000c1e1900 */
[----:B------:R-:W5:Y:S04]  /*0130*/  LDG.E R17, desc[UR4][R2.64+0xc] ;  /* 0x00000c0402117981 */ /* 0x000f68000c1e1900 */
[----:B------:R-:W5:Y:S01]  /*0140*/  LDG.E R12, desc[UR4][R4.64+0xc] ;  /* 0x00000c04040c7981 */ /* 0x000f62000c1e1900 */
[----:B0-----:R-:W-:-:S04]  /*0150*/  IMAD.WIDE R6, R9, 0x4, R6 ;  /* 0x0000000409067825 */ /* 0x001fc800078e0206 */
[----:B---3--:R-:W-:-:S04]  /*0160*/  FFMA R0, R0, R11, RZ ;  /* 0x0000000b00007223 */ /* 0x008fc800000000ff */
[----:B--2---:R-:W-:-:S04]  /*0170*/  FFMA R0, R13, R8, R0 ;  /* 0x000000080d007223 */ /* 0x004fc80000000000 */
[----:B----4-:R-:W-:-:S04]  /*0180*/  FFMA R0, R15, R10, R0 ;  /* 0x0000000a0f007223 */ /* 0x010fc80000000000 */
[----:B-----5:R-:W-:-:S05]  /*0190*/  FFMA R17, R17, R12, R0 ;  /* 0x0000000c11117223 */ /* 0x020fca0000000000 */
[----:B------:R-:W-:Y:S01]  /*01a0*/  STG.E desc[UR4][R6.64], R17 ;  /* 0x0000001106007986 */ /* 0x000fe2000c101904 */
[----:B------:R-:W-:Y:S05]  /*01b0*/  EXIT ;  /* 0x000000000000794d */ /* 0x000fea0003800000 */
.L_x_0:
[----:B------:R-:W-:-:S00]  /*01c0*/  BRA `(.L_x_0) ;  /* 0xfffffffc00fc7947 */ /* 0x000fc0000383ffff */
[----:B------:R-:W-:-:S00]  /*01d0*/  NOP ;  /* 0x0000000000007918 */ /* 0x000fc00000000000 */
        /* <DEDUP_REMOVED lines=10> */
.L_x_1:


//--------------------- .nv.shared.reserved.0     --------------------------
	.section	.nv.shared.reserved.0,"aw",@nobits
	.weak		__nv_reservedSMEM_offset_0_alias
	.size		__nv_reservedSMEM_offset_0_alias, 0, 64
	.other		__nv_reservedSMEM_offset_0_alias,@"STO_CUDA_RESERVED_SHARED STV_DEFAULT"
__nv_reservedSMEM_offset_0_alias:
	.zero		0
	.zero		64


//--------------------- .nv.constant0._Z15matrixVectorMulPfS_S_ --------------------------
	.section	.nv.constant0._Z15matrixVectorMulPfS_S_,"a",@progbits
	.sectionflags	@""
	.align	4
.nv.constant0._Z15matrixVectorMulPfS_S_:
	.zero		920


//--------------------- SYMBOLS --------------------------

	.type		.nv.reservedSmem.offset0,@object
	.size		.nv.reservedSmem.offset0,0x4
